	.headerflags	@"EF_CUDA_TEXMODE_UNIFIED EF_CUDA_64BIT_ADDRESS EF_CUDA_ACCELERATORS EF_CUDA_SM90 EF_CUDA_VIRTUAL_SM(EF_CUDA_SM90)"
	.elftype	@"ET_EXEC"


//--------------------- .nv.info                  --------------------------
	.section	.nv.info,"",@"SHT_CUDA_INFO"
	.align	4


	//----- nvinfo : EIATTR_REGCOUNT
	.align		4
        /*0000*/ 	.byte	0x04, 0x2f
        /*0002*/ 	.short	(.L_1 - .L_0)
	.align		4
.L_0:
        /*0004*/ 	.word	index@(triton_poi_fused_convolution_34)
        /*0008*/ 	.word	0x00000020


	//----- nvinfo : EIATTR_MIN_STACK_SIZE
	.align		4
.L_1:
        /*000c*/ 	.byte	0x04, 0x12
        /*000e*/ 	.short	(.L_3 - .L_2)
	.align		4
.L_2:
        /*0010*/ 	.word	index@(triton_poi_fused_convolution_34)
        /*0014*/ 	.word	0x00000000


	//----- nvinfo : EIATTR_FRAME_SIZE
	.align		4
.L_3:
        /*0018*/ 	.byte	0x04, 0x11
        /*001a*/ 	.short	(.L_5 - .L_4)
	.align		4
.L_4:
        /*001c*/ 	.word	index@(triton_poi_fused_convolution_34)
        /*0020*/ 	.word	0x00000000


	//----- nvinfo : EIATTR_MIN_STACK_SIZE
	.align		4
.L_5:
        /*0024*/ 	.byte	0x04, 0x12
        /*0026*/ 	.short	(.L_7 - .L_6)
	.align		4
.L_6:
        /*0028*/ 	.word	index@(triton_poi_fused_convolution_34)
        /*002c*/ 	.word	0x00000000
.L_7:


//--------------------- .nv.info.triton_poi_fused_convolution_34 --------------------------
	.section	.nv.info.triton_poi_fused_convolution_34,"",@"SHT_CUDA_INFO"
	.sectionflags	@""
	.align	4


	//----- nvinfo : EIATTR_CUDA_API_VERSION
	.align		4
        /*0000*/ 	.byte	0x04, 0x37
        /*0002*/ 	.short	(.L_9 - .L_8)
.L_8:
        /*0004*/ 	.word	0x0000007c


	//----- nvinfo : EIATTR_KPARAM_INFO
	.align		4
.L_9:
        /*0008*/ 	.byte	0x04, 0x17
        /*000a*/ 	.short	(.L_11 - .L_10)
.L_10:
        /*000c*/ 	.word	0x00000000
        /*0010*/ 	.short	0x0004
        /*0012*/ 	.short	0x001c
        /*0014*/ 	.byte	0x00, 0xf0, 0x11, 0x00


	//----- nvinfo : EIATTR_KPARAM_INFO
	.align		4
.L_11:
        /*0018*/ 	.byte	0x04, 0x17
        /*001a*/ 	.short	(.L_13 - .L_12)
.L_12:
        /*001c*/ 	.word	0x00000000
        /*0020*/ 	.short	0x0003
        /*0022*/ 	.short	0x0018
        /*0024*/ 	.byte	0x00, 0xf0, 0x11, 0x00


	//----- nvinfo : EIATTR_KPARAM_INFO
	.align		4
.L_13:
        /*0028*/ 	.byte	0x04, 0x17
        /*002a*/ 	.short	(.L_15 - .L_14)
.L_14:
        /*002c*/ 	.word	0x00000000
        /*0030*/ 	.short	0x0002
        /*0032*/ 	.short	0x0010
        /*0034*/ 	.byte	0x00, 0xf4, 0x21, 0x00


	//----- nvinfo : EIATTR_KPARAM_INFO
	.align		4
.L_15:
        /*0038*/ 	.byte	0x04, 0x17
        /*003a*/ 	.short	(.L_17 - .L_16)
.L_16:
        /*003c*/ 	.word	0x00000000
        /*0040*/ 	.short	0x0001
        /*0042*/ 	.short	0x0008
        /*0044*/ 	.byte	0x00, 0xf4, 0x21, 0x00


	//----- nvinfo : EIATTR_KPARAM_INFO
	.align		4
.L_17:
        /*0048*/ 	.byte	0x04, 0x17
        /*004a*/ 	.short	(.L_19 - .L_18)
.L_18:
        /*004c*/ 	.word	0x00000000
        /*0050*/ 	.short	0x0000
        /*0052*/ 	.short	0x0000
        /*0054*/ 	.byte	0x00, 0xf4, 0x21, 0x00


	//----- nvinfo : EIATTR_SPARSE_MMA_MASK
	.align		4
.L_19:
        /*0058*/ 	.byte	0x03, 0x50
        /*005a*/ 	.short	0x0000


	//----- nvinfo : EIATTR_MAXREG_COUNT
	.align		4
        /*005c*/ 	.byte	0x03, 0x1b
        /*005e*/ 	.short	0x00ff


	//----- nvinfo : EIATTR_EXIT_INSTR_OFFSETS
	.align		4
        /*0060*/ 	.byte	0x04, 0x1c
        /*0062*/ 	.short	(.L_21 - .L_20)


	//   ....[0]....
.L_20:
        /*0064*/ 	.word	0x000005a0


	//   ....[1]....
        /*0068*/ 	.word	0x00000630


	//----- nvinfo : EIATTR_REQNTID
	.align		4
.L_21:
        /*006c*/ 	.byte	0x04, 0x10
        /*006e*/ 	.short	(.L_23 - .L_22)
.L_22:
        /*0070*/ 	.word	0x00000080
        /*0074*/ 	.word	0x00000001
        /*0078*/ 	.word	0x00000001


	//----- nvinfo : EIATTR_CBANK_PARAM_SIZE
	.align		4
.L_23:
        /*007c*/ 	.byte	0x03, 0x19
        /*007e*/ 	.short	0x0020


	//----- nvinfo : EIATTR_PARAM_CBANK
	.align		4
        /*0080*/ 	.byte	0x04, 0x0a
        /*0082*/ 	.short	(.L_25 - .L_24)
	.align		4
.L_24:
        /*0084*/ 	.word	index@(.nv.constant0.triton_poi_fused_convolution_34)
        /*0088*/ 	.short	0x0210
        /*008a*/ 	.short	0x0020


	//----- nvinfo : EIATTR_SW_WAR
	.align		4
.L_25:
        /*008c*/ 	.byte	0x04, 0x36
        /*008e*/ 	.short	(.L_27 - .L_26)
.L_26:
        /*0090*/ 	.word	0x00000008
.L_27:


//--------------------- .nv.callgraph             --------------------------
	.section	.nv.callgraph,"",@"SHT_CUDA_CALLGRAPH"
	.align	4
	.sectionentsize	8
	.align		4
        /*0000*/ 	.word	0x00000000
	.align		4
        /*0004*/ 	.word	0xffffffff
	.align		4
        /*0008*/ 	.word	0x00000000
	.align		4
        /*000c*/ 	.word	0xfffffffe
	.align		4
        /*0010*/ 	.word	0x00000000
	.align		4
        /*0014*/ 	.word	0xfffffffd
	.align		4
        /*0018*/ 	.word	0x00000000
	.align		4
        /*001c*/ 	.word	0xfffffffc


//--------------------- .text.triton_poi_fused_convolution_34 --------------------------
	.section	.text.triton_poi_fused_convolution_34,"ax",@progbits
	.sectionflags	@"SHF_BARRIERS=1"
	.align	128
        .global         triton_poi_fused_convolution_34
        .type           triton_poi_fused_convolution_34,@function
        .size           triton_poi_fused_convolution_34,(.L_x_1 - triton_poi_fused_convolution_34)
        .other          triton_poi_fused_convolution_34,@"STO_CUDA_ENTRY STV_DEFAULT"
triton_poi_fused_convolution_34:
.text.triton_poi_fused_convolution_34:
[----:B------:R-:W0:Y:S02]  /*0000*/  LDC R1, c[0x0][0x28] ;  /* 0x00000a00ff017b82 */ /* 0x000e240000000800 */
[----:B------:R-:W1:Y:S01]  /*0010*/  S2R R0, SR_CTAID.Y ;  /* 0x0000000000007919 */ /* 0x000e620000002600 */
[----:B------:R-:W2:Y:S01]  /*0020*/  LDC.64 R18, c[0x0][0x210] ;  /* 0x00008400ff127b82 */ /* 0x000ea20000000a00 */
[----:B------:R-:W-:Y:S01]  /*0030*/  CS2R R10, SRZ ;  /* 0x00000000000a7805 */ /* 0x000fe2000001ff00 */
[----:B------:R-:W-:Y:S01]  /*0040*/  ULDC.64 UR6, c[0x0][0x208] ;  /* 0x0000820000067ab9 */ /* 0x000fe20000000a00 */
[----:B------:R-:W3:Y:S01]  /*0050*/  S2R R16, SR_TID.X ;  /* 0x0000000000107919 */ /* 0x000ee20000002100 */
[----:B------:R-:W4:Y:S01]  /*0060*/  S2R R17, SR_CTAID.X ;  /* 0x0000000000117919 */ /* 0x000f220000002500 */
[----:B-1----:R-:W-:Y:S01]  /*0070*/  IMAD.SHL.U32 R3, R0, 0x20, RZ ;  /* 0x0000002000037824 */ /* 0x002fe200078e00ff */
[----:B------:R-:W-:Y:S01]  /*0080*/  SHF.R.S32.HI R5, RZ, 0x1a, R0 ;  /* 0x0000001aff057819 */ /* 0x000fe20000011400 */
[----:B---3--:R-:W-:-:S03]  /*0090*/  IMAD.SHL.U32 R2, R16, 0x4, RZ ;  /* 0x0000000410027824 */ /* 0x008fc600078e00ff */
[----:B------:R-:W-:Y:S02]  /*00a0*/  SGXT R5, R5, 0x1 ;  /* 0x000000010505781a */ /* 0x000fe40000000200 */
[----:B------:R-:W-:Y:S01]  /*00b0*/  SHF.R.U32.HI R8, RZ, 0x3, R16 ;  /* 0x00000003ff087819 */ /* 0x000fe20000011610 */
[----:B----4-:R-:W-:Y:S01]  /*00c0*/  IMAD.SHL.U32 R17, R17, 0x20, RZ ;  /* 0x0000002011117824 */ /* 0x010fe200078e00ff */
[----:B------:R-:W-:-:S04]  /*00d0*/  LOP3.LUT R0, R3, 0x1c, R2, 0xf8, !PT ;  /* 0x0000001c03007812 */ /* 0x000fc800078ef802 */
[----:B------:R-:W-:Y:S02]  /*00e0*/  LEA.HI R6, R5, R0, RZ, 0x8 ;  /* 0x0000000005067211 */ /* 0x000fe400078f40ff */
[----:B------:R-:W1:Y:S02]  /*00f0*/  LDC.64 R4, c[0x0][0x218] ;  /* 0x00008600ff047b82 */ /* 0x000e640000000a00 */
[C---:B------:R-:W-:Y:S01]  /*0100*/  LOP3.LUT R7, R6.reuse, 0xffffff00, RZ, 0xc0, !PT ;  /* 0xffffff0006077812 */ /* 0x040fe200078ec0ff */
[----:B------:R-:W-:-:S04]  /*0110*/  IMAD.SHL.U32 R6, R6, 0x40, RZ ;  /* 0x0000004006067824 */ /* 0x000fc800078e00ff */
[----:B------:R-:W-:Y:S01]  /*0120*/  IMAD.IADD R13, R0, 0x1, -R7 ;  /* 0x00000001000d7824 */ /* 0x000fe200078e0a07 */
[----:B------:R-:W-:Y:S02]  /*0130*/  SGXT.U32 R0, R8, 0x4 ;  /* 0x000000040800781a */ /* 0x000fe40000000000 */
[----:B------:R-:W-:Y:S02]  /*0140*/  LOP3.LUT R8, R6, 0xffffc000, RZ, 0xc0, !PT ;  /* 0xffffc00006087812 */ /* 0x000fe400078ec0ff */
[----:B------:R-:W-:Y:S02]  /*0150*/  LOP3.LUT R6, R17, R0, RZ, 0xfc, !PT ;  /* 0x0000000011067212 */ /* 0x000fe400078efcff */
[----:B------:R-:W-:Y:S01]  /*0160*/  LOP3.LUT R7, R17, 0x10, R0, 0xfe, !PT ;  /* 0x0000001011077812 */ /* 0x000fe200078efe00 */
[----:B------:R-:W-:Y:S01]  /*0170*/  IMAD.IADD R8, R13, 0x1, R8 ;  /* 0x000000010d087824 */ /* 0x000fe200078e0208 */
[C---:B------:R-:W-:Y:S02]  /*0180*/  ISETP.GE.AND P0, PT, R6.reuse, 0x40, PT ;  /* 0x000000400600780c */ /* 0x040fe40003f06270 */
[----:B------:R-:W-:Y:S01]  /*0190*/  ISETP.GE.AND P1, PT, R7, 0x40, PT ;  /* 0x000000400700780c */ /* 0x000fe20003f26270 */
[----:B------:R-:W-:-:S02]  /*01a0*/  IMAD R21, R6, 0x100, R8 ;  /* 0x0000010006157824 */ /* 0x000fc400078e0208 */
[----:B------:R-:W-:Y:S01]  /*01b0*/  IMAD R9, R7, 0x100, R8 ;  /* 0x0000010007097824 */ /* 0x000fe200078e0208 */
[----:B------:R-:W-:Y:S01]  /*01c0*/  CS2R R6, SRZ ;  /* 0x0000000000067805 */ /* 0x000fe2000001ff00 */
[----:B--2---:R-:W-:-:S04]  /*01d0*/  IMAD.WIDE R20, R21, 0x4, R18 ;  /* 0x0000000415147825 */ /* 0x004fc800078e0212 */
[----:B-1----:R-:W-:Y:S01]  /*01e0*/  IMAD.WIDE R12, R13, 0x4, R4 ;  /* 0x000000040d0c7825 */ /* 0x002fe200078e0204 */
[----:B------:R-:W-:-:S03]  /*01f0*/  CS2R R4, SRZ ;  /* 0x0000000000047805 */ /* 0x000fc6000001ff00 */
[----:B------:R-:W-:Y:S01]  /*0200*/  IMAD.WIDE R18, R9, 0x4, R18 ;  /* 0x0000000409127825 */ /* 0x000fe200078e0212 */
[----:B------:R-:W-:Y:S01]  /*0210*/  CS2R R8, SRZ ;  /* 0x0000000000087805 */ /* 0x000fe2000001ff00 */
[----:B------:R-:W2:Y:S04]  /*0220*/  LDG.E.EL.128 R12, desc[UR6][R12.64] ;  /* 0x000000060c0c7981 */ /* 0x000ea8000c2e1d00 */
[----:B------:R1:W2:Y:S04]  /*0230*/  @!P0 LDG.E.EL.128 R4, desc[UR6][R20.64] ;  /* 0x0000000614048981 */ /* 0x0002a8000c2e1d00 */
[----:B------:R3:W4:Y:S01]  /*0240*/  @!P1 LDG.E.EL.128 R8, desc[UR6][R18.64] ;  /* 0x0000000612089981 */ /* 0x000722000c2e1d00 */
[----:B------:R-:W5:Y:S01]  /*0250*/  S2UR UR5, SR_CgaCtaId ;  /* 0x00000000000579c3 */ /* 0x000f620000008800 */
[----:B------:R-:W-:Y:S01]  /*0260*/  IMAD.SHL.U32 R16, R16, 0x80, RZ ;  /* 0x0000008010107824 */ /* 0x000fe200078e00ff */
[----:B------:R-:W-:-:S04]  /*0270*/  UMOV UR4, 0x400 ;  /* 0x0000040000047882 */ /* 0x000fc80000000000 */
[----:B------:R-:W-:-:S04]  /*0280*/  LOP3.LUT R23, R16, 0x380, RZ, 0xc0, !PT ;  /* 0x0000038010177812 */ /* 0x000fc800078ec0ff */
[C---:B------:R-:W-:Y:S02]  /*0290*/  LOP3.LUT R22, R23.reuse, R0, RZ, 0xfc, !PT ;  /* 0x0000000017167212 */ /* 0x040fe400078efcff */
[C---:B------:R-:W-:Y:S02]  /*02a0*/  LOP3.LUT R25, R23.reuse, 0x20, RZ, 0xfc, !PT ;  /* 0x0000002017197812 */ /* 0x040fe400078efcff */
[C---:B------:R-:W-:Y:S02]  /*02b0*/  LOP3.LUT R27, R23.reuse, 0x40, RZ, 0xfc, !PT ;  /* 0x00000040171b7812 */ /* 0x040fe400078efcff */
[C---:B------:R-:W-:Y:S02]  /*02c0*/  LOP3.LUT R29, R23.reuse, 0x60, RZ, 0xfc, !PT ;  /* 0x00000060171d7812 */ /* 0x040fe400078efcff */
[-C--:B------:R-:W-:Y:S02]  /*02d0*/  LEA.HI R16, R23, R22.reuse, RZ, 0x1b ;  /* 0x0000001617107211 */ /* 0x080fe400078fd8ff */
[-C--:B-1----:R-:W-:Y:S01]  /*02e0*/  LEA.HI R20, R25, R22.reuse, RZ, 0x1b ;  /* 0x0000001619147211 */ /* 0x082fe200078fd8ff */
[----:B-----5:R-:W-:Y:S01]  /*02f0*/  UPRMT UR4, UR5, 0x654, UR4 ;  /* 0x0000065405047896 */ /* 0x020fe20008000004 */
[----:B------:R-:W-:-:S02]  /*0300*/  LEA.HI R21, R27, R22, RZ, 0x1b ;  /* 0x000000161b157211 */ /* 0x000fc400078fd8ff */
[----:B---3--:R-:W-:-:S03]  /*0310*/  LEA.HI R18, R29, R22, RZ, 0x1b ;  /* 0x000000161d127211 */ /* 0x008fc600078fd8ff */
[----:B------:R-:W-:Y:S02]  /*0320*/  LEA R20, R20, UR4, 0x2 ;  /* 0x0000000414147c11 */ /* 0x000fe4000f8e10ff */
[----:B------:R-:W-:Y:S02]  /*0330*/  LEA R21, R21, UR4, 0x2 ;  /* 0x0000000415157c11 */ /* 0x000fe4000f8e10ff */
[----:B------:R-:W-:Y:S02]  /*0340*/  LEA R18, R18, UR4, 0x2 ;  /* 0x0000000412127c11 */ /* 0x000fe4000f8e10ff */
[----:B------:R-:W-:-:S04]  /*0350*/  LOP3.LUT R17, R17, 0x1c, R2, 0xf8, !PT ;  /* 0x0000001c11117812 */ /* 0x000fc800078ef802 */
[----:B------:R-:W-:Y:S01]  /*0360*/  ISETP.GE.AND P0, PT, R17, 0x40, PT ;  /* 0x000000401100780c */ /* 0x000fe20003f06270 */
[C---:B--2---:R-:W-:Y:S01]  /*0370*/  FADD R5, R13.reuse, R5 ;  /* 0x000000050d057221 */ /* 0x044fe20000000000 */
[----:B------:R-:W-:Y:S01]  /*0380*/  FADD R4, R12, R4 ;  /* 0x000000040c047221 */ /* 0x000fe20000000000 */
[----:B----4-:R-:W-:Y:S01]  /*0390*/  FADD R13, R13, R9 ;  /* 0x000000090d0d7221 */ /* 0x010fe20000000000 */
[C---:B------:R-:W-:Y:S01]  /*03a0*/  FADD R9, R15.reuse, R7 ;  /* 0x000000070f097221 */ /* 0x040fe20000000000 */
[----:B------:R-:W-:Y:S01]  /*03b0*/  FADD R11, R15, R11 ;  /* 0x0000000b0f0b7221 */ /* 0x000fe20000000000 */
[----:B------:R-:W-:Y:S01]  /*03c0*/  LEA R15, R16, UR4, 0x2 ;  /* 0x00000004100f7c11 */ /* 0x000fe2000f8e10ff */
[----:B------:R-:W-:Y:S01]  /*03d0*/  FADD R12, R12, R8 ;  /* 0x000000080c0c7221 */ /* 0x000fe20000000000 */
[C---:B------:R-:W-:Y:S01]  /*03e0*/  FADD R8, R14.reuse, R6 ;  /* 0x000000060e087221 */ /* 0x040fe20000000000 */
[----:B------:R-:W-:Y:S02]  /*03f0*/  FADD R14, R14, R10 ;  /* 0x0000000a0e0e7221 */ /* 0x000fe40000000000 */
[----:B------:R-:W-:Y:S04]  /*0400*/  STS [R15], R4 ;  /* 0x000000040f007388 */ /* 0x000fe80000000800 */
[----:B------:R-:W-:Y:S04]  /*0410*/  STS [R20+0x80], R5 ;  /* 0x0000800514007388 */ /* 0x000fe80000000800 */
[----:B------:R-:W-:Y:S04]  /*0420*/  STS [R21+0x100], R8 ;  /* 0x0001000815007388 */ /* 0x000fe80000000800 */
[----:B------:R1:W-:Y:S04]  /*0430*/  STS [R18+0x180], R9 ;  /* 0x0001800912007388 */ /* 0x0003e80000000800 */
[----:B------:R-:W-:Y:S04]  /*0440*/  STS [R15+0x40], R12 ;  /* 0x0000400c0f007388 */ /* 0x000fe80000000800 */
[----:B------:R2:W-:Y:S01]  /*0450*/  STS [R20+0xc0], R13 ;  /* 0x0000c00d14007388 */ /* 0x0005e20000000800 */
[----:B------:R-:W-:Y:S01]  /*0460*/  SHF.R.U32.HI R7, RZ, 0x5, R2 ;  /* 0x00000005ff077819 */ /* 0x000fe20000011602 */
[----:B-1----:R-:W1:Y:S02]  /*0470*/  LDC.64 R8, c[0x0][0x220] ;  /* 0x00008800ff087b82 */ /* 0x002e640000000a00 */
[----:B------:R-:W-:Y:S04]  /*0480*/  STS [R21+0x140], R14 ;  /* 0x0001400e15007388 */ /* 0x000fe80000000800 */
[----:B------:R3:W-:Y:S01]  /*0490*/  STS [R18+0x1c0], R11 ;  /* 0x0001c00b12007388 */ /* 0x0007e20000000800 */
[----:B------:R-:W-:-:S02]  /*04a0*/  LOP3.LUT R10, R2, 0x1fc, RZ, 0xc0, !PT ;  /* 0x000001fc020a7812 */ /* 0x000fc400078ec0ff */
[----:B------:R-:W-:-:S05]  /*04b0*/  SGXT.U32 R7, R7, 0x4 ;  /* 0x000000040707781a */ /* 0x000fca0000000000 */
[----:B------:R-:W-:-:S05]  /*04c0*/  IMAD.IADD R7, R10, 0x1, R7 ;  /* 0x000000010a077824 */ /* 0x000fca00078e0207 */
[----:B------:R-:W-:Y:S01]  /*04d0*/  LEA R16, R7, UR4, 0x2 ;  /* 0x0000000407107c11 */ /* 0x000fe2000f8e10ff */
[----:B------:R-:W-:Y:S06]  /*04e0*/  BAR.SYNC.DEFER_BLOCKING 0x0 ;  /* 0x0000000000007b1d */ /* 0x000fec0000010000 */
[----:B------:R-:W-:Y:S04]  /*04f0*/  LDS R4, [R16] ;  /* 0x0000000010047984 */ /* 0x000fe80000000800 */
[----:B------:R-:W-:Y:S04]  /*0500*/  LDS R5, [R16+0x4] ;  /* 0x0000040010057984 */ /* 0x000fe80000000800 */
[----:B------:R-:W-:Y:S04]  /*0510*/  LDS R6, [R16+0x8] ;  /* 0x0000080010067984 */ /* 0x000fe80000000800 */
[----:B------:R-:W4:Y:S01]  /*0520*/  LDS R7, [R16+0xc] ;  /* 0x00000c0010077984 */ /* 0x000f220000000800 */
[----:B------:R-:W-:-:S02]  /*0530*/  LOP3.LUT R2, R3, R0, RZ, 0xfc, !PT ;  /* 0x0000000003027212 */ /* 0x000fc400078efcff */
[----:B--2---:R-:W-:-:S03]  /*0540*/  LOP3.LUT R13, R10, 0x200, RZ, 0xfc, !PT ;  /* 0x000002000a0d7812 */ /* 0x004fc600078efcff */
[----:B---3--:R-:W-:Y:S01]  /*0550*/  IMAD R11, R2, 0x40, R17 ;  /* 0x00000040020b7824 */ /* 0x008fe200078e0211 */
[----:B------:R-:W-:-:S03]  /*0560*/  LEA.HI R13, R13, R10, RZ, 0x1b ;  /* 0x0000000a0d0d7211 */ /* 0x000fc600078fd8ff */
[----:B-1----:R-:W-:Y:S01]  /*0570*/  IMAD.WIDE R10, R11, 0x4, R8 ;  /* 0x000000040b0a7825 */ /* 0x002fe200078e0208 */
[----:B------:R-:W-:-:S04]  /*0580*/  LEA R13, R13, UR4, 0x2 ;  /* 0x000000040d0d7c11 */ /* 0x000fc8000f8e10ff */
[----:B----4-:R1:W-:Y:S01]  /*0590*/  @!P0 STG.E.128 desc[UR6][R10.64], R4 ;  /* 0x000000040a008986 */ /* 0x0103e2000c101d06 */
[----:B------:R-:W-:Y:S05]  /*05a0*/  @P0 EXIT ;  /* 0x000000000000094d */ /* 0x000fea0003800000 */
[----:B-1----:R-:W-:Y:S01]  /*05b0*/  LDS R4, [R13+0x800] ;  /* 0x000800000d047984 */ /* 0x002fe20000000800 */
[----:B------:R-:W-:-:S03]  /*05c0*/  LOP3.LUT R0, R3, 0x10, R0, 0xfe, !PT ;  /* 0x0000001003007812 */ /* 0x000fc600078efe00 */
[----:B------:R-:W-:Y:S02]  /*05d0*/  LDS R5, [R13+0x804] ;  /* 0x000804000d057984 */ /* 0x000fe40000000800 */
[----:B------:R-:W-:Y:S02]  /*05e0*/  IMAD R17, R0, 0x40, R17 ;  /* 0x0000004000117824 */ /* 0x000fe400078e0211 */
[----:B------:R-:W-:Y:S02]  /*05f0*/  LDS R6, [R13+0x808] ;  /* 0x000808000d067984 */ /* 0x000fe40000000800 */
[----:B------:R-:W-:Y:S02]  /*0600*/  IMAD.WIDE R8, R17, 0x4, R8 ;  /* 0x0000000411087825 */ /* 0x000fe400078e0208 */
[----:B------:R-:W0:Y:S04]  /*0610*/  LDS R7, [R13+0x80c] ;  /* 0x00080c000d077984 */ /* 0x000e280000000800 */
[----:B0-----:R-:W-:Y:S01]  /*0620*/  STG.E.128 desc[UR6][R8.64], R4 ;  /* 0x0000000408007986 */ /* 0x001fe2000c101d06 */
[----:B------:R-:W-:Y:S05]  /*0630*/  EXIT ;  /* 0x000000000000794d */ /* 0x000fea0003800000 */
.L_x_0:
[----:B------:R-:W-:-:S00]  /*0640*/  BRA `(.L_x_0) ;  /* 0xfffffffc00fc7947 */ /* 0x000fc0000383ffff */
[----:B------:R-:W-:-:S00]  /*0650*/  NOP ;  /* 0x0000000000007918 */ /* 0x000fc00000000000 */
        /* <DEDUP_REMOVED lines=10> */
.L_x_1:


//--------------------- .nv.shared.triton_poi_fused_convolution_34 --------------------------
	.section	.nv.shared.triton_poi_fused_convolution_34,"aw",@nobits
	.sectionflags	@""
	.align	16
	.zero		1024


//--------------------- .nv.constant0.triton_poi_fused_convolution_34 --------------------------
	.section	.nv.constant0.triton_poi_fused_convolution_34,"a",@progbits
	.sectionflags	@""
	.align	4
.nv.constant0.triton_poi_fused_convolution_34:
	.zero		560
